//
// Generated by NVIDIA NVVM Compiler
//
// Compiler Build ID: CL-36424714
// Cuda compilation tools, release 13.0, V13.0.88
// Based on NVVM 20.0.0
//

.version 9.0
.target sm_100
.address_size 64

	// .globl	_Z11init_kernelv
.global .align 4 .b8 d_A[8388608];
.global .align 4 .f32 d_sum;
// _ZZ8MyKernelvE3sum has been demoted

.visible .entry _Z11init_kernelv()
{
	.reg .b32 	%r<2>;

	mov.b32 	%r1, 0;
	st.global.u32 	[d_sum], %r1;
	ret;

}
	// .globl	_Z8MyKernelv
.visible .entry _Z8MyKernelv()
{
	.reg .pred 	%p<5>;
	.reg .b32 	%r<13>;
	.reg .b32 	%f<7>;
	.reg .b64 	%rd<4>;
	// demoted variable
	.shared .align 4 .b8 _ZZ8MyKernelvE3sum[1024];
	mov.u32 	%r1, %tid.x;
	mov.u32 	%r12, %ntid.x;
	mov.u32 	%r6, %ctaid.x;
	mad.lo.s32 	%r7, %r12, %r6, %r1;
	mul.wide.s32 	%rd1, %r7, 4;
	mov.u64 	%rd2, d_A;
	add.s64 	%rd3, %rd2, %rd1;
	ld.global.f32 	%f1, [%rd3];
	shl.b32 	%r8, %r1, 2;
	mov.u32 	%r9, _ZZ8MyKernelvE3sum;
	add.s32 	%r3, %r9, %r8;
	st.shared.f32 	[%r3], %f1;
	bar.sync 	0;
	setp.lt.u32 	%p1, %r12, 2;
	@%p1 bra 	$L__BB1_4;
$L__BB1_1:
	shr.u32 	%r5, %r12, 1;
	setp.ge.u32 	%p2, %r1, %r5;
	@%p2 bra 	$L__BB1_3;
	shl.b32 	%r10, %r5, 2;
	add.s32 	%r11, %r3, %r10;
	ld.shared.f32 	%f2, [%r11];
	ld.shared.f32 	%f3, [%r3];
	add.f32 	%f4, %f2, %f3;
	st.shared.f32 	[%r3], %f4;
$L__BB1_3:
	bar.sync 	0;
	setp.gt.u32 	%p3, %r12, 3;
	mov.u32 	%r12, %r5;
	@%p3 bra 	$L__BB1_1;
$L__BB1_4:
	setp.ne.s32 	%p4, %r1, 0;
	@%p4 bra 	$L__BB1_6;
	ld.shared.f32 	%f5, [_ZZ8MyKernelvE3sum];
	atom.global.add.f32 	%f6, [d_sum], %f5;
$L__BB1_6:
	ret;

}


// ===== COMPILED SASS (sm_100) =====

	.target	sm_100

	.elftype	@"ET_EXEC"


//--------------------- .note.nv.tkinfo           --------------------------
	.section	.note.nv.tkinfo,"",@"SHT_NOTE"
	.sectionflags	@"SHF_NOTE_NV_TKINFO"
	.tkinfo
        /*0018*/ 	.word	0x00000002
        /*0030*/ 	.string	""
        /*0030*/ 	.string	"ptxas"
        /*0030*/ 	.string	"Cuda compilation tools, release 13.0, V13.0.88"
        /*0030*/ 	.string	"Build cuda_13.0.r13.0/compiler.36424714_0"
        /*0030*/ 	.string	"-arch sm_100 -m 64 "



//--------------------- .note.nv.cuinfo           --------------------------
	.section	.note.nv.cuinfo,"",@"SHT_NOTE"
	.sectionflags	@"SHF_NOTE_NV_CUINFO"
        /*0018*/ 	.short	0x0002
        /*001a*/ 	.short	0x0064
        /*001c*/ 	.short	0x0082
	.zero		2


//--------------------- .nv.info                  --------------------------
	.section	.nv.info,"",@"SHT_CUDA_INFO"
	.align	4


	//----- nvinfo : EIATTR_REGCOUNT
	.align		4
        /*0000*/ 	.byte	0x04, 0x2f
        /*0002*/ 	.short	(.L_3 - .L_2)
	.align		4
.L_2:
        /*0004*/ 	.word	index@(_Z11init_kernelv)
        /*0008*/ 	.word	0x00000006


	//----- nvinfo : EIATTR_FRAME_SIZE
	.align		4
.L_3:
        /*000c*/ 	.byte	0x04, 0x11
        /*000e*/ 	.short	(.L_5 - .L_4)
	.align		4
.L_4:
        /*0010*/ 	.word	index@(_Z11init_kernelv)
        /*0014*/ 	.word	0x00000000


	//----- nvinfo : EIATTR_REGCOUNT
	.align		4
.L_5:
        /*0018*/ 	.byte	0x04, 0x2f
        /*001a*/ 	.short	(.L_7 - .L_6)
	.align		4
.L_6:
        /*001c*/ 	.word	index@(_Z8MyKernelv)
        /*0020*/ 	.word	0x0000000a


	//----- nvinfo : EIATTR_FRAME_SIZE
	.align		4
.L_7:
        /*0024*/ 	.byte	0x04, 0x11
        /*0026*/ 	.short	(.L_9 - .L_8)
	.align		4
.L_8:
        /*0028*/ 	.word	index@(_Z8MyKernelv)
        /*002c*/ 	.word	0x00000000


	//----- nvinfo : EIATTR_MIN_STACK_SIZE
	.align		4
.L_9:
        /*0030*/ 	.byte	0x04, 0x12
        /*0032*/ 	.short	(.L_11 - .L_10)
	.align		4
.L_10:
        /*0034*/ 	.word	index@(_Z8MyKernelv)
        /*0038*/ 	.word	0x00000000


	//----- nvinfo : EIATTR_MIN_STACK_SIZE
	.align		4
.L_11:
        /*003c*/ 	.byte	0x04, 0x12
        /*003e*/ 	.short	(.L_13 - .L_12)
	.align		4
.L_12:
        /*0040*/ 	.word	index@(_Z11init_kernelv)
        /*0044*/ 	.word	0x00000000
.L_13:


//--------------------- .nv.compat                --------------------------
	.section	.nv.compat,"",@"SHT_CUDA_COMPAT_INFO"
	.align	4
        /*0000*/ 	.byte	0x02, 0x09, 0x00, 0x00, 0x02, 0x02, 0x01, 0x00, 0x02, 0x05, 0x05, 0x00, 0x03, 0x07, 0x01, 0x01
        /*0010*/ 	.byte	0x02, 0x03, 0x00, 0x00, 0x02, 0x06, 0x01, 0x00, 0x04, 0x0b, 0x08, 0x00, 0x09, 0x00, 0x00, 0x00
        /*0020*/ 	.byte	0x00, 0x00, 0x00, 0x00


//--------------------- .nv.info._Z8MyKernelv     --------------------------
	.section	.nv.info._Z8MyKernelv,"",@"SHT_CUDA_INFO"
	.sectionflags	@""
	.align	4


	//----- nvinfo : EIATTR_CUDA_API_VERSION
	.align		4
        /*0000*/ 	.byte	0x04, 0x37
        /*0002*/ 	.short	(.L_15 - .L_14)
.L_14:
        /*0004*/ 	.word	0x00000082


	//----- nvinfo : EIATTR_SPARSE_MMA_MASK
	.align		4
.L_15:
        /*0008*/ 	.byte	0x03, 0x50
        /*000a*/ 	.short	0x0000


	//----- nvinfo : EIATTR_MAXREG_COUNT
	.align		4
        /*000c*/ 	.byte	0x03, 0x1b
        /*000e*/ 	.short	0x00ff


	//----- nvinfo : EIATTR_NUM_BARRIERS
	.align		4
        /*0010*/ 	.byte	0x02, 0x4c
        /*0012*/ 	.byte	0x01
	.zero		1


	//----- nvinfo : EIATTR_MERCURY_ISA_VERSION
	.align		4
        /*0014*/ 	.byte	0x03, 0x5f
        /*0016*/ 	.short	0x0101


	//----- nvinfo : EIATTR_VRC_CTA_INIT_COUNT
	.align		4
        /*0018*/ 	.byte	0x02, 0x4a
	.zero		1
	.zero		1


	//----- nvinfo : EIATTR_EXIT_INSTR_OFFSETS
	.align		4
        /*001c*/ 	.byte	0x04, 0x1c
        /*001e*/ 	.short	(.L_17 - .L_16)


	//   ....[0]....
.L_16:
        /*0020*/ 	.word	0x000001e0


	//   ....[1]....
        /*0024*/ 	.word	0x00000250


	//----- nvinfo : EIATTR_SW_WAR
	.align		4
.L_17:
        /*0028*/ 	.byte	0x04, 0x36
        /*002a*/ 	.short	(.L_19 - .L_18)
.L_18:
        /*002c*/ 	.word	0x00000008
.L_19:


//--------------------- .nv.info._Z11init_kernelv --------------------------
	.section	.nv.info._Z11init_kernelv,"",@"SHT_CUDA_INFO"
	.sectionflags	@""
	.align	4


	//----- nvinfo : EIATTR_CUDA_API_VERSION
	.align		4
        /*0000*/ 	.byte	0x04, 0x37
        /*0002*/ 	.short	(.L_21 - .L_20)
.L_20:
        /*0004*/ 	.word	0x00000082


	//----- nvinfo : EIATTR_SPARSE_MMA_MASK
	.align		4
.L_21:
        /*0008*/ 	.byte	0x03, 0x50
        /*000a*/ 	.short	0x0000


	//----- nvinfo : EIATTR_MAXREG_COUNT
	.align		4
        /*000c*/ 	.byte	0x03, 0x1b
        /*000e*/ 	.short	0x00ff


	//----- nvinfo : EIATTR_MERCURY_ISA_VERSION
	.align		4
        /*0010*/ 	.byte	0x03, 0x5f
        /*0012*/ 	.short	0x0101


	//----- nvinfo : EIATTR_VRC_CTA_INIT_COUNT
	.align		4
        /*0014*/ 	.byte	0x02, 0x4a
	.zero		1
	.zero		1


	//----- nvinfo : EIATTR_EXIT_INSTR_OFFSETS
	.align		4
        /*0018*/ 	.byte	0x04, 0x1c
        /*001a*/ 	.short	(.L_23 - .L_22)


	//   ....[0]....
.L_22:
        /*001c*/ 	.word	0x00000040


	//----- nvinfo : EIATTR_SW_WAR
	.align		4
.L_23:
        /*0020*/ 	.byte	0x04, 0x36
        /*0022*/ 	.short	(.L_25 - .L_24)
.L_24:
        /*0024*/ 	.word	0x00000008
.L_25:


//--------------------- .nv.callgraph             --------------------------
	.section	.nv.callgraph,"",@"SHT_CUDA_CALLGRAPH"
	.align	4
	.sectionentsize	8
	.align		4
        /*0000*/ 	.word	0x00000000
	.align		4
        /*0004*/ 	.word	0xffffffff
	.align		4
        /*0008*/ 	.word	0x00000000
	.align		4
        /*000c*/ 	.word	0xfffffffe
	.align		4
        /*0010*/ 	.word	0x00000000
	.align		4
        /*0014*/ 	.word	0xfffffffd
	.align		4
        /*0018*/ 	.word	0x00000000
	.align		4
        /*001c*/ 	.word	0xfffffffc


//--------------------- .nv.constant4             --------------------------
	.section	.nv.constant4,"a",@progbits
	.align	8
	.align		8
.nv.constant4:
        /*0000*/ 	.dword	d_A
	.align		8
        /*0008*/ 	.dword	d_sum


//--------------------- .text._Z8MyKernelv        --------------------------
	.section	.text._Z8MyKernelv,"ax",@progbits
	.align	128
        .global         _Z8MyKernelv
        .type           _Z8MyKernelv,@function
        .size           _Z8MyKernelv,(.L_x_4 - _Z8MyKernelv)
        .other          _Z8MyKernelv,@"STO_CUDA_ENTRY STV_DEFAULT"
_Z8MyKernelv:
.text._Z8MyKernelv:
[----:B------:R-:W-:Y:S01]  /*0000*/  LDC R1, c[0x0][0x37c] ;  /* 0x0000df00ff017b82 */ /* 0x000fe20000000800 */
[----:B------:R-:W0:Y:S07]  /*0010*/  S2R R6, SR_TID.X ;  /* 0x0000000000067919 */ /* 0x000e2e0000002100 */
[----:B------:R-:W1:Y:S01]  /*0020*/  LDC.64 R2, c[0x4][RZ] ;  /* 0x01000000ff027b82 */ /* 0x000e620000000a00 */
[----:B------:R-:W0:Y:S01]  /*0030*/  LDCU UR8, c[0x0][0x360] ;  /* 0x00006c00ff0877ac */ /* 0x000e220008000800 */
[----:B------:R-:W0:Y:S01]  /*0040*/  S2R R5, SR_CTAID.X ;  /* 0x0000000000057919 */ /* 0x000e220000002500 */
[----:B------:R-:W2:Y:S01]  /*0050*/  LDCU.64 UR6, c[0x0][0x358] ;  /* 0x00006b00ff0677ac */ /* 0x000ea20008000a00 */
[----:B0-----:R-:W-:-:S04]  /*0060*/  IMAD R5, R5, UR8, R6 ;  /* 0x0000000805057c24 */ /* 0x001fc8000f8e0206 */
[----:B-1----:R-:W-:-:S06]  /*0070*/  IMAD.WIDE R2, R5, 0x4, R2 ;  /* 0x0000000405027825 */ /* 0x002fcc00078e0202 */
[----:B--2---:R-:W2:Y:S01]  /*0080*/  LDG.E R2, desc[UR6][R2.64] ;  /* 0x0000000602027981 */ /* 0x004ea2000c1e1900 */
[----:B------:R-:W0:Y:S01]  /*0090*/  S2UR UR5, SR_CgaCtaId ;  /* 0x00000000000579c3 */ /* 0x000e220000008800 */
[----:B------:R-:W-:Y:S01]  /*00a0*/  UMOV UR4, 0x400 ;  /* 0x0000040000047882 */ /* 0x000fe20000000000 */
[----:B------:R-:W-:Y:S01]  /*00b0*/  UISETP.GE.U32.AND UP0, UPT, UR8, 0x2, UPT ;  /* 0x000000020800788c */ /* 0x000fe2000bf06070 */
[----:B------:R-:W-:Y:S01]  /*00c0*/  ISETP.NE.AND P0, PT, R6, RZ, PT ;  /* 0x000000ff0600720c */ /* 0x000fe20003f05270 */
[----:B0-----:R-:W-:-:S06]  /*00d0*/  ULEA UR4, UR5, UR4, 0x18 ;  /* 0x0000000405047291 */ /* 0x001fcc000f8ec0ff */
[----:B------:R-:W-:-:S05]  /*00e0*/  LEA R5, R6, UR4, 0x2 ;  /* 0x0000000406057c11 */ /* 0x000fca000f8e10ff */
[----:B--2---:R0:W-:Y:S01]  /*00f0*/  STS [R5], R2 ;  /* 0x0000000205007388 */ /* 0x0041e20000000800 */
[----:B------:R-:W-:Y:S06]  /*0100*/  BAR.SYNC.DEFER_BLOCKING 0x0 ;  /* 0x0000000000007b1d */ /* 0x000fec0000010000 */
[----:B------:R-:W-:Y:S05]  /*0110*/  BRA.U !UP0, `(.L_x_0) ;  /* 0x0000000108307547 */ /* 0x000fea000b800000 */
[----:B------:R-:W-:-:S07]  /*0120*/  IMAD.U32 R0, RZ, RZ, UR8 ;  /* 0x00000008ff007e24 */ /* 0x000fce000f8e00ff */
.L_x_1:
[----:B------:R-:W-:-:S04]  /*0130*/  SHF.R.U32.HI R7, RZ, 0x1, R0 ;  /* 0x00000001ff077819 */ /* 0x000fc80000011600 */
[----:B------:R-:W-:-:S13]  /*0140*/  ISETP.GE.U32.AND P1, PT, R6, R7, PT ;  /* 0x000000070600720c */ /* 0x000fda0003f26070 */
[----:B0-----:R-:W-:Y:S01]  /*0150*/  @!P1 LEA R2, R7, R5, 0x2 ;  /* 0x0000000507029211 */ /* 0x001fe200078e10ff */
[----:B------:R-:W-:Y:S05]  /*0160*/  @!P1 LDS R3, [R5] ;  /* 0x0000000005039984 */ /* 0x000fea0000000800 */
[----:B------:R-:W0:Y:S02]  /*0170*/  @!P1 LDS R2, [R2] ;  /* 0x0000000002029984 */ /* 0x000e240000000800 */
[----:B0-----:R-:W-:-:S05]  /*0180*/  @!P1 FADD R4, R2, R3 ;  /* 0x0000000302049221 */ /* 0x001fca0000000000 */
[----:B------:R1:W-:Y:S01]  /*0190*/  @!P1 STS [R5], R4 ;  /* 0x0000000405009388 */ /* 0x0003e20000000800 */
[----:B------:R-:W-:Y:S01]  /*01a0*/  BAR.SYNC.DEFER_BLOCKING 0x0 ;  /* 0x0000000000007b1d */ /* 0x000fe20000010000 */
[----:B------:R-:W-:Y:S01]  /*01b0*/  ISETP.GT.U32.AND P1, PT, R0, 0x3, PT ;  /* 0x000000030000780c */ /* 0x000fe20003f24070 */
[----:B------:R-:W-:-:S12]  /*01c0*/  IMAD.MOV.U32 R0, RZ, RZ, R7 ;  /* 0x000000ffff007224 */ /* 0x000fd800078e0007 */
[----:B-1----:R-:W-:Y:S05]  /*01d0*/  @P1 BRA `(.L_x_1) ;  /* 0xfffffffc00d41947 */ /* 0x002fea000383ffff */
.L_x_0:
[----:B------:R-:W-:Y:S05]  /*01e0*/  @P0 EXIT ;  /* 0x000000000000094d */ /* 0x000fea0003800000 */
[----:B------:R-:W1:Y:S01]  /*01f0*/  S2UR UR5, SR_CgaCtaId ;  /* 0x00000000000579c3 */ /* 0x000e620000008800 */
[----:B------:R-:W-:-:S07]  /*0200*/  UMOV UR4, 0x400 ;  /* 0x0000040000047882 */ /* 0x000fce0000000000 */
[----:B0-----:R-:W0:Y:S01]  /*0210*/  LDC.64 R2, c[0x4][0x8] ;  /* 0x01000200ff027b82 */ /* 0x001e220000000a00 */
[----:B-1----:R-:W-:-:S09]  /*0220*/  ULEA UR4, UR5, UR4, 0x18 ;  /* 0x0000000405047291 */ /* 0x002fd2000f8ec0ff */
[----:B------:R-:W0:Y:S04]  /*0230*/  LDS R5, [UR4] ;  /* 0x00000004ff057984 */ /* 0x000e280008000800 */
[----:B0-----:R-:W-:Y:S01]  /*0240*/  REDG.E.ADD.F32.FTZ.RN.STRONG.GPU desc[UR6][R2.64], R5 ;  /* 0x00000005020079a6 */ /* 0x001fe2000c12f306 */
[----:B------:R-:W-:Y:S05]  /*0250*/  EXIT ;  /* 0x000000000000794d */ /* 0x000fea0003800000 */
.L_x_2:
[----:B------:R-:W-:-:S00]  /*0260*/  BRA `(.L_x_2) ;  /* 0xfffffffc00fc7947 */ /* 0x000fc0000383ffff */
[----:B------:R-:W-:-:S00]  /*0270*/  NOP ;  /* 0x0000000000007918 */ /* 0x000fc00000000000 */
        /* <DEDUP_REMOVED lines=8> */
.L_x_4:


//--------------------- .text._Z11init_kernelv    --------------------------
	.section	.text._Z11init_kernelv,"ax",@progbits
	.align	128
        .global         _Z11init_kernelv
        .type           _Z11init_kernelv,@function
        .size           _Z11init_kernelv,(.L_x_5 - _Z11init_kernelv)
        .other          _Z11init_kernelv,@"STO_CUDA_ENTRY STV_DEFAULT"
_Z11init_kernelv:
.text._Z11init_kernelv:
[----:B------:R-:W-:Y:S08]  /*0000*/  LDC R1, c[0x0][0x37c] ;  /* 0x0000df00ff017b82 */ /* 0x000ff00000000800 */
[----:B------:R-:W0:Y:S01]  /*0010*/  LDC.64 R2, c[0x4][0x8] ;  /* 0x01000200ff027b82 */ /* 0x000e220000000a00 */
[----:B------:R-:W0:Y:S02]  /*0020*/  LDCU.64 UR4, c[0x0][0x358] ;  /* 0x00006b00ff0477ac */ /* 0x000e240008000a00 */
[----:B0-----:R-:W-:Y:S01]  /*0030*/  STG.E desc[UR4][R2.64], RZ ;  /* 0x000000ff02007986 */ /* 0x001fe2000c101904 */
[----:B------:R-:W-:Y:S05]  /*0040*/  EXIT ;  /* 0x000000000000794d */ /* 0x000fea0003800000 */
.L_x_3:
        /* <DEDUP_REMOVED lines=11> */
.L_x_5:


//--------------------- .nv.shared._Z8MyKernelv   --------------------------
	.section	.nv.shared._Z8MyKernelv,"aw",@nobits
	.sectionflags	@""
	.align	4
.nv.shared._Z8MyKernelv:
	.zero		2048


//--------------------- .nv.shared.reserved.0     --------------------------
	.section	.nv.shared.reserved.0,"aw",@nobits
	.weak		__nv_reservedSMEM_offset_0_alias
	.size		__nv_reservedSMEM_offset_0_alias, 0, 64
	.other		__nv_reservedSMEM_offset_0_alias,@"STO_CUDA_RESERVED_SHARED STV_DEFAULT"
__nv_reservedSMEM_offset_0_alias:
	.zero		0
	.zero		64


//--------------------- .nv.global                --------------------------
	.section	.nv.global,"aw",@nobits
	.align	4
.nv.global:
	.type		d_sum,@object
	.size		d_sum,(d_A - d_sum)
d_sum:
	.zero		4
	.type		d_A,@object
	.size		d_A,(.L_0 - d_A)
d_A:
	.zero		8388608
.L_0:


//--------------------- .nv.constant0._Z8MyKernelv --------------------------
	.section	.nv.constant0._Z8MyKernelv,"a",@progbits
	.sectionflags	@""
	.align	4
.nv.constant0._Z8MyKernelv:
	.zero		896


//--------------------- .nv.constant0._Z11init_kernelv --------------------------
	.section	.nv.constant0._Z11init_kernelv,"a",@progbits
	.sectionflags	@""
	.align	4
.nv.constant0._Z11init_kernelv:
	.zero		896


//--------------------- SYMBOLS --------------------------

	.type		.nv.reservedSmem.offset0,@object
	.size		.nv.reservedSmem.offset0,0x4
	.type		.nv.reservedSmem.cap,@object
	.size		.nv.reservedSmem.cap,0x4
